//
// Generated by NVIDIA NVVM Compiler
//
// Compiler Build ID: CL-36424714
// Cuda compilation tools, release 13.0, V13.0.88
// Based on NVVM 20.0.0
//

.version 9.0
.target sm_100
.address_size 64

	// .globl	velocity_one

.visible .entry velocity_one(
	.param .u64 .ptr .align 1 velocity_one_param_0,
	.param .u64 .ptr .align 1 velocity_one_param_1,
	.param .u32 velocity_one_param_2,
	.param .u32 velocity_one_param_3,
	.param .u32 velocity_one_param_4,
	.param .f32 velocity_one_param_5,
	.param .f32 velocity_one_param_6,
	.param .u64 .ptr .align 1 velocity_one_param_7,
	.param .u64 .ptr .align 1 velocity_one_param_8,
	.param .u64 .ptr .align 1 velocity_one_param_9
)
{


	ret;

}


// ===== COMPILED SASS (sm_100) =====

	.target	sm_100

	.elftype	@"ET_EXEC"


//--------------------- .note.nv.tkinfo           --------------------------
	.section	.note.nv.tkinfo,"",@"SHT_NOTE"
	.sectionflags	@"SHF_NOTE_NV_TKINFO"
	.tkinfo
        /*0018*/ 	.word	0x00000002
        /*0030*/ 	.string	""
        /*0030*/ 	.string	"ptxas"
        /*0030*/ 	.string	"Cuda compilation tools, release 13.0, V13.0.88"
        /*0030*/ 	.string	"Build cuda_13.0.r13.0/compiler.36424714_0"
        /*0030*/ 	.string	"-arch sm_100 -m 64 "



//--------------------- .note.nv.cuinfo           --------------------------
	.section	.note.nv.cuinfo,"",@"SHT_NOTE"
	.sectionflags	@"SHF_NOTE_NV_CUINFO"
        /*0018*/ 	.short	0x0002
        /*001a*/ 	.short	0x0064
        /*001c*/ 	.short	0x0082
	.zero		2


//--------------------- .nv.info                  --------------------------
	.section	.nv.info,"",@"SHT_CUDA_INFO"
	.align	4


	//----- nvinfo : EIATTR_REGCOUNT
	.align		4
        /*0000*/ 	.byte	0x04, 0x2f
        /*0002*/ 	.short	(.L_1 - .L_0)
	.align		4
.L_0:
        /*0004*/ 	.word	index@(velocity_one)
        /*0008*/ 	.word	0x00000004


	//----- nvinfo : EIATTR_FRAME_SIZE
	.align		4
.L_1:
        /*000c*/ 	.byte	0x04, 0x11
        /*000e*/ 	.short	(.L_3 - .L_2)
	.align		4
.L_2:
        /*0010*/ 	.word	index@(velocity_one)
        /*0014*/ 	.word	0x00000000


	//----- nvinfo : EIATTR_MIN_STACK_SIZE
	.align		4
.L_3:
        /*0018*/ 	.byte	0x04, 0x12
        /*001a*/ 	.short	(.L_5 - .L_4)
	.align		4
.L_4:
        /*001c*/ 	.word	index@(velocity_one)
        /*0020*/ 	.word	0x00000000
.L_5:


//--------------------- .nv.compat                --------------------------
	.section	.nv.compat,"",@"SHT_CUDA_COMPAT_INFO"
	.align	4
        /*0000*/ 	.byte	0x02, 0x09, 0x00, 0x00, 0x02, 0x02, 0x01, 0x00, 0x02, 0x05, 0x05, 0x00, 0x03, 0x07, 0x01, 0x01
        /*0010*/ 	.byte	0x02, 0x03, 0x00, 0x00, 0x02, 0x06, 0x01, 0x00, 0x04, 0x0b, 0x08, 0x00, 0x09, 0x00, 0x00, 0x00
        /*0020*/ 	.byte	0x00, 0x00, 0x00, 0x00


//--------------------- .nv.info.velocity_one     --------------------------
	.section	.nv.info.velocity_one,"",@"SHT_CUDA_INFO"
	.sectionflags	@""
	.align	4


	//----- nvinfo : EIATTR_CUDA_API_VERSION
	.align		4
        /*0000*/ 	.byte	0x04, 0x37
        /*0002*/ 	.short	(.L_7 - .L_6)
.L_6:
        /*0004*/ 	.word	0x00000082


	//----- nvinfo : EIATTR_KPARAM_INFO
	.align		4
.L_7:
        /*0008*/ 	.byte	0x04, 0x17
        /*000a*/ 	.short	(.L_9 - .L_8)
.L_8:
        /*000c*/ 	.word	0x00000000
        /*0010*/ 	.short	0x0009
        /*0012*/ 	.short	0x0038
        /*0014*/ 	.byte	0x00, 0xf5, 0x21, 0x00


	//----- nvinfo : EIATTR_KPARAM_INFO
	.align		4
.L_9:
        /*0018*/ 	.byte	0x04, 0x17
        /*001a*/ 	.short	(.L_11 - .L_10)
.L_10:
        /*001c*/ 	.word	0x00000000
        /*0020*/ 	.short	0x0008
        /*0022*/ 	.short	0x0030
        /*0024*/ 	.byte	0x00, 0xf5, 0x21, 0x00


	//----- nvinfo : EIATTR_KPARAM_INFO
	.align		4
.L_11:
        /*0028*/ 	.byte	0x04, 0x17
        /*002a*/ 	.short	(.L_13 - .L_12)
.L_12:
        /*002c*/ 	.word	0x00000000
        /*0030*/ 	.short	0x0007
        /*0032*/ 	.short	0x0028
        /*0034*/ 	.byte	0x00, 0xf5, 0x21, 0x00


	//----- nvinfo : EIATTR_KPARAM_INFO
	.align		4
.L_13:
        /*0038*/ 	.byte	0x04, 0x17
        /*003a*/ 	.short	(.L_15 - .L_14)
.L_14:
        /*003c*/ 	.word	0x00000000
        /*0040*/ 	.short	0x0006
        /*0042*/ 	.short	0x0020
        /*0044*/ 	.byte	0x00, 0xf0, 0x11, 0x00


	//----- nvinfo : EIATTR_KPARAM_INFO
	.align		4
.L_15:
        /*0048*/ 	.byte	0x04, 0x17
        /*004a*/ 	.short	(.L_17 - .L_16)
.L_16:
        /*004c*/ 	.word	0x00000000
        /*0050*/ 	.short	0x0005
        /*0052*/ 	.short	0x001c
        /*0054*/ 	.byte	0x00, 0xf0, 0x11, 0x00


	//----- nvinfo : EIATTR_KPARAM_INFO
	.align		4
.L_17:
        /*0058*/ 	.byte	0x04, 0x17
        /*005a*/ 	.short	(.L_19 - .L_18)
.L_18:
        /*005c*/ 	.word	0x00000000
        /*0060*/ 	.short	0x0004
        /*0062*/ 	.short	0x0018
        /*0064*/ 	.byte	0x00, 0xf0, 0x11, 0x00


	//----- nvinfo : EIATTR_KPARAM_INFO
	.align		4
.L_19:
        /*0068*/ 	.byte	0x04, 0x17
        /*006a*/ 	.short	(.L_21 - .L_20)
.L_20:
        /*006c*/ 	.word	0x00000000
        /*0070*/ 	.short	0x0003
        /*0072*/ 	.short	0x0014
        /*0074*/ 	.byte	0x00, 0xf0, 0x11, 0x00


	//----- nvinfo : EIATTR_KPARAM_INFO
	.align		4
.L_21:
        /*0078*/ 	.byte	0x04, 0x17
        /*007a*/ 	.short	(.L_23 - .L_22)
.L_22:
        /*007c*/ 	.word	0x00000000
        /*0080*/ 	.short	0x0002
        /*0082*/ 	.short	0x0010
        /*0084*/ 	.byte	0x00, 0xf0, 0x11, 0x00


	//----- nvinfo : EIATTR_KPARAM_INFO
	.align		4
.L_23:
        /*0088*/ 	.byte	0x04, 0x17
        /*008a*/ 	.short	(.L_25 - .L_24)
.L_24:
        /*008c*/ 	.word	0x00000000
        /*0090*/ 	.short	0x0001
        /*0092*/ 	.short	0x0008
        /*0094*/ 	.byte	0x00, 0xf5, 0x21, 0x00


	//----- nvinfo : EIATTR_KPARAM_INFO
	.align		4
.L_25:
        /*0098*/ 	.byte	0x04, 0x17
        /*009a*/ 	.short	(.L_27 - .L_26)
.L_26:
        /*009c*/ 	.word	0x00000000
        /*00a0*/ 	.short	0x0000
        /*00a2*/ 	.short	0x0000
        /*00a4*/ 	.byte	0x00, 0xf5, 0x21, 0x00


	//----- nvinfo : EIATTR_SPARSE_MMA_MASK
	.align		4
.L_27:
        /*00a8*/ 	.byte	0x03, 0x50
        /*00aa*/ 	.short	0x0000


	//----- nvinfo : EIATTR_MAXREG_COUNT
	.align		4
        /*00ac*/ 	.byte	0x03, 0x1b
        /*00ae*/ 	.short	0x00ff


	//----- nvinfo : EIATTR_MERCURY_ISA_VERSION
	.align		4
        /*00b0*/ 	.byte	0x03, 0x5f
        /*00b2*/ 	.short	0x0101


	//----- nvinfo : EIATTR_VRC_CTA_INIT_COUNT
	.align		4
        /*00b4*/ 	.byte	0x02, 0x4a
	.zero		1
	.zero		1


	//----- nvinfo : EIATTR_EXIT_INSTR_OFFSETS
	.align		4
        /*00b8*/ 	.byte	0x04, 0x1c
        /*00ba*/ 	.short	(.L_29 - .L_28)


	//   ....[0]....
.L_28:
        /*00bc*/ 	.word	0x00000010


	//----- nvinfo : EIATTR_CBANK_PARAM_SIZE
	.align		4
.L_29:
        /*00c0*/ 	.byte	0x03, 0x19
        /*00c2*/ 	.short	0x0040


	//----- nvinfo : EIATTR_PARAM_CBANK
	.align		4
        /*00c4*/ 	.byte	0x04, 0x0a
        /*00c6*/ 	.short	(.L_31 - .L_30)
	.align		4
.L_30:
        /*00c8*/ 	.word	index@(.nv.constant0.velocity_one)
        /*00cc*/ 	.short	0x0380
        /*00ce*/ 	.short	0x0040


	//----- nvinfo : EIATTR_SW_WAR
	.align		4
.L_31:
        /*00d0*/ 	.byte	0x04, 0x36
        /*00d2*/ 	.short	(.L_33 - .L_32)
.L_32:
        /*00d4*/ 	.word	0x00000008
.L_33:


//--------------------- .nv.callgraph             --------------------------
	.section	.nv.callgraph,"",@"SHT_CUDA_CALLGRAPH"
	.align	4
	.sectionentsize	8
	.align		4
        /*0000*/ 	.word	0x00000000
	.align		4
        /*0004*/ 	.word	0xffffffff
	.align		4
        /*0008*/ 	.word	0x00000000
	.align		4
        /*000c*/ 	.word	0xfffffffe
	.align		4
        /*0010*/ 	.word	0x00000000
	.align		4
        /*0014*/ 	.word	0xfffffffd
	.align		4
        /*0018*/ 	.word	0x00000000
	.align		4
        /*001c*/ 	.word	0xfffffffc


//--------------------- .text.velocity_one        --------------------------
	.section	.text.velocity_one,"ax",@progbits
	.align	128
        .global         velocity_one
        .type           velocity_one,@function
        .size           velocity_one,(.L_x_1 - velocity_one)
        .other          velocity_one,@"STO_CUDA_ENTRY STV_DEFAULT"
velocity_one:
.text.velocity_one:
[----:B------:R-:W-:Y:S01]  /*0000*/  LDC R1, c[0x0][0x37c] ;  /* 0x0000df00ff017b82 */ /* 0x000fe20000000800 */
[----:B------:R-:W-:Y:S05]  /*0010*/  EXIT ;  /* 0x000000000000794d */ /* 0x000fea0003800000 */
.L_x_0:
[----:B------:R-:W-:-:S00]  /*0020*/  BRA `(.L_x_0) ;  /* 0xfffffffc00fc7947 */ /* 0x000fc0000383ffff */
[----:B------:R-:W-:-:S00]  /*0030*/  NOP ;  /* 0x0000000000007918 */ /* 0x000fc00000000000 */
        /* <DEDUP_REMOVED lines=12> */
.L_x_1:


//--------------------- .nv.shared.reserved.0     --------------------------
	.section	.nv.shared.reserved.0,"aw",@nobits
	.weak		__nv_reservedSMEM_offset_0_alias
	.size		__nv_reservedSMEM_offset_0_alias, 0, 64
	.other		__nv_reservedSMEM_offset_0_alias,@"STO_CUDA_RESERVED_SHARED STV_DEFAULT"
__nv_reservedSMEM_offset_0_alias:
	.zero		0
	.zero		64


//--------------------- .nv.constant0.velocity_one --------------------------
	.section	.nv.constant0.velocity_one,"a",@progbits
	.sectionflags	@""
	.align	4
.nv.constant0.velocity_one:
	.zero		960


//--------------------- SYMBOLS --------------------------

	.type		.nv.reservedSmem.offset0,@object
	.size		.nv.reservedSmem.offset0,0x4
